//
// Generated by NVIDIA NVVM Compiler
//
// Compiler Build ID: CL-36424714
// Cuda compilation tools, release 13.0, V13.0.88
// Based on NVVM 20.0.0
//

.version 9.0
.target sm_100
.address_size 64

	// .globl	_Z6kernelPdS_S_y

.visible .entry _Z6kernelPdS_S_y(
	.param .u64 .ptr .align 1 _Z6kernelPdS_S_y_param_0,
	.param .u64 .ptr .align 1 _Z6kernelPdS_S_y_param_1,
	.param .u64 .ptr .align 1 _Z6kernelPdS_S_y_param_2,
	.param .u64 _Z6kernelPdS_S_y_param_3
)
{
	.reg .pred 	%p<10>;
	.reg .b32 	%r<9>;
	.reg .b64 	%rd<74>;
	.reg .b64 	%fd<55>;

	ld.param.u64 	%rd24, [_Z6kernelPdS_S_y_param_0];
	ld.param.u64 	%rd25, [_Z6kernelPdS_S_y_param_1];
	ld.param.u64 	%rd22, [_Z6kernelPdS_S_y_param_2];
	ld.param.u64 	%rd23, [_Z6kernelPdS_S_y_param_3];
	cvta.to.global.u64 	%rd1, %rd25;
	cvta.to.global.u64 	%rd2, %rd24;
	mov.u32 	%r1, %ctaid.y;
	mov.u32 	%r2, %ntid.y;
	mov.u32 	%r3, %tid.y;
	mad.lo.s32 	%r4, %r1, %r2, %r3;
	cvt.u64.u32 	%rd3, %r4;
	setp.eq.s64 	%p1, %rd23, 0;
	@%p1 bra 	$L__BB0_12;
	mov.u32 	%r5, %tid.x;
	mov.u32 	%r6, %ntid.x;
	mov.u32 	%r7, %ctaid.x;
	mad.lo.s32 	%r8, %r7, %r6, %r5;
	cvt.u64.u32 	%rd27, %r8;
	cvta.to.global.u64 	%rd28, %rd22;
	mul.lo.s64 	%rd4, %rd23, %rd27;
	add.s64 	%rd29, %rd4, %rd3;
	shl.b64 	%rd30, %rd29, 3;
	add.s64 	%rd5, %rd28, %rd30;
	ld.global.f64 	%fd52, [%rd5];
	and.b64  	%rd6, %rd23, 7;
	setp.lt.u64 	%p2, %rd23, 8;
	mov.b64 	%rd72, 0;
	@%p2 bra 	$L__BB0_4;
	and.b64  	%rd72, %rd23, -8;
	shl.b64 	%rd31, %rd3, 3;
	add.s64 	%rd69, %rd1, %rd31;
	shl.b64 	%rd32, %rd4, 3;
	add.s64 	%rd33, %rd32, %rd2;
	add.s64 	%rd68, %rd33, 32;
	mov.u64 	%rd70, %rd72;
$L__BB0_3:
	.pragma "nounroll";
	ld.global.f64 	%fd9, [%rd68+-32];
	ld.global.f64 	%fd10, [%rd69];
	fma.rn.f64 	%fd11, %fd9, %fd10, %fd52;
	st.global.f64 	[%rd5], %fd11;
	ld.global.f64 	%fd12, [%rd68+-24];
	shl.b64 	%rd34, %rd23, 3;
	add.s64 	%rd35, %rd69, %rd34;
	ld.global.f64 	%fd13, [%rd35];
	fma.rn.f64 	%fd14, %fd12, %fd13, %fd11;
	st.global.f64 	[%rd5], %fd14;
	ld.global.f64 	%fd15, [%rd68+-16];
	add.s64 	%rd36, %rd35, %rd34;
	ld.global.f64 	%fd16, [%rd36];
	fma.rn.f64 	%fd17, %fd15, %fd16, %fd14;
	st.global.f64 	[%rd5], %fd17;
	ld.global.f64 	%fd18, [%rd68+-8];
	add.s64 	%rd37, %rd36, %rd34;
	ld.global.f64 	%fd19, [%rd37];
	fma.rn.f64 	%fd20, %fd18, %fd19, %fd17;
	st.global.f64 	[%rd5], %fd20;
	ld.global.f64 	%fd21, [%rd68];
	add.s64 	%rd38, %rd37, %rd34;
	ld.global.f64 	%fd22, [%rd38];
	fma.rn.f64 	%fd23, %fd21, %fd22, %fd20;
	st.global.f64 	[%rd5], %fd23;
	ld.global.f64 	%fd24, [%rd68+8];
	add.s64 	%rd39, %rd38, %rd34;
	ld.global.f64 	%fd25, [%rd39];
	fma.rn.f64 	%fd26, %fd24, %fd25, %fd23;
	st.global.f64 	[%rd5], %fd26;
	ld.global.f64 	%fd27, [%rd68+16];
	add.s64 	%rd40, %rd39, %rd34;
	ld.global.f64 	%fd28, [%rd40];
	fma.rn.f64 	%fd29, %fd27, %fd28, %fd26;
	st.global.f64 	[%rd5], %fd29;
	ld.global.f64 	%fd30, [%rd68+24];
	add.s64 	%rd41, %rd40, %rd34;
	ld.global.f64 	%fd31, [%rd41];
	fma.rn.f64 	%fd52, %fd30, %fd31, %fd29;
	st.global.f64 	[%rd5], %fd52;
	add.s64 	%rd70, %rd70, -8;
	shl.b64 	%rd42, %rd23, 6;
	add.s64 	%rd69, %rd69, %rd42;
	add.s64 	%rd68, %rd68, 64;
	setp.ne.s64 	%p3, %rd70, 0;
	@%p3 bra 	$L__BB0_3;
$L__BB0_4:
	setp.eq.s64 	%p4, %rd6, 0;
	@%p4 bra 	$L__BB0_12;
	and.b64  	%rd17, %rd23, 3;
	setp.lt.u64 	%p5, %rd6, 4;
	@%p5 bra 	$L__BB0_7;
	add.s64 	%rd43, %rd72, %rd4;
	shl.b64 	%rd44, %rd43, 3;
	add.s64 	%rd45, %rd2, %rd44;
	ld.global.f64 	%fd32, [%rd45];
	mad.lo.s64 	%rd46, %rd72, %rd23, %rd3;
	shl.b64 	%rd47, %rd46, 3;
	add.s64 	%rd48, %rd1, %rd47;
	ld.global.f64 	%fd33, [%rd48];
	fma.rn.f64 	%fd34, %fd32, %fd33, %fd52;
	st.global.f64 	[%rd5], %fd34;
	ld.global.f64 	%fd35, [%rd45+8];
	shl.b64 	%rd49, %rd23, 3;
	add.s64 	%rd50, %rd48, %rd49;
	ld.global.f64 	%fd36, [%rd50];
	fma.rn.f64 	%fd37, %fd35, %fd36, %fd34;
	st.global.f64 	[%rd5], %fd37;
	ld.global.f64 	%fd38, [%rd45+16];
	add.s64 	%rd51, %rd50, %rd49;
	ld.global.f64 	%fd39, [%rd51];
	fma.rn.f64 	%fd40, %fd38, %fd39, %fd37;
	st.global.f64 	[%rd5], %fd40;
	ld.global.f64 	%fd41, [%rd45+24];
	add.s64 	%rd52, %rd51, %rd49;
	ld.global.f64 	%fd42, [%rd52];
	fma.rn.f64 	%fd52, %fd41, %fd42, %fd40;
	st.global.f64 	[%rd5], %fd52;
	add.s64 	%rd72, %rd72, 4;
$L__BB0_7:
	setp.eq.s64 	%p6, %rd17, 0;
	@%p6 bra 	$L__BB0_12;
	setp.eq.s64 	%p7, %rd17, 1;
	@%p7 bra 	$L__BB0_10;
	add.s64 	%rd53, %rd72, %rd4;
	shl.b64 	%rd54, %rd53, 3;
	add.s64 	%rd55, %rd2, %rd54;
	ld.global.f64 	%fd43, [%rd55];
	mad.lo.s64 	%rd56, %rd72, %rd23, %rd3;
	shl.b64 	%rd57, %rd56, 3;
	add.s64 	%rd58, %rd1, %rd57;
	ld.global.f64 	%fd44, [%rd58];
	fma.rn.f64 	%fd45, %fd43, %fd44, %fd52;
	st.global.f64 	[%rd5], %fd45;
	ld.global.f64 	%fd46, [%rd55+8];
	shl.b64 	%rd59, %rd23, 3;
	add.s64 	%rd60, %rd58, %rd59;
	ld.global.f64 	%fd47, [%rd60];
	fma.rn.f64 	%fd52, %fd46, %fd47, %fd45;
	st.global.f64 	[%rd5], %fd52;
	add.s64 	%rd72, %rd72, 2;
$L__BB0_10:
	and.b64  	%rd61, %rd23, 1;
	setp.eq.b64 	%p8, %rd61, 1;
	not.pred 	%p9, %p8;
	@%p9 bra 	$L__BB0_12;
	add.s64 	%rd62, %rd72, %rd4;
	shl.b64 	%rd63, %rd62, 3;
	add.s64 	%rd64, %rd2, %rd63;
	ld.global.f64 	%fd48, [%rd64];
	mad.lo.s64 	%rd65, %rd72, %rd23, %rd3;
	shl.b64 	%rd66, %rd65, 3;
	add.s64 	%rd67, %rd1, %rd66;
	ld.global.f64 	%fd49, [%rd67];
	fma.rn.f64 	%fd50, %fd48, %fd49, %fd52;
	st.global.f64 	[%rd5], %fd50;
$L__BB0_12:
	ret;

}


// ===== COMPILED SASS (sm_100) =====

	.target	sm_100

	.elftype	@"ET_EXEC"


//--------------------- .note.nv.tkinfo           --------------------------
	.section	.note.nv.tkinfo,"",@"SHT_NOTE"
	.sectionflags	@"SHF_NOTE_NV_TKINFO"
	.tkinfo
        /*0018*/ 	.word	0x00000002
        /*0030*/ 	.string	""
        /*0030*/ 	.string	"ptxas"
        /*0030*/ 	.string	"Cuda compilation tools, release 13.0, V13.0.88"
        /*0030*/ 	.string	"Build cuda_13.0.r13.0/compiler.36424714_0"
        /*0030*/ 	.string	"-arch sm_100 -m 64 "



//--------------------- .note.nv.cuinfo           --------------------------
	.section	.note.nv.cuinfo,"",@"SHT_NOTE"
	.sectionflags	@"SHF_NOTE_NV_CUINFO"
        /*0018*/ 	.short	0x0002
        /*001a*/ 	.short	0x0064
        /*001c*/ 	.short	0x0082
	.zero		2


//--------------------- .nv.info                  --------------------------
	.section	.nv.info,"",@"SHT_CUDA_INFO"
	.align	4


	//----- nvinfo : EIATTR_REGCOUNT
	.align		4
        /*0000*/ 	.byte	0x04, 0x2f
        /*0002*/ 	.short	(.L_1 - .L_0)
	.align		4
.L_0:
        /*0004*/ 	.word	index@(_Z6kernelPdS_S_y)
        /*0008*/ 	.word	0x0000001e


	//----- nvinfo : EIATTR_FRAME_SIZE
	.align		4
.L_1:
        /*000c*/ 	.byte	0x04, 0x11
        /*000e*/ 	.short	(.L_3 - .L_2)
	.align		4
.L_2:
        /*0010*/ 	.word	index@(_Z6kernelPdS_S_y)
        /*0014*/ 	.word	0x00000000


	//----- nvinfo : EIATTR_MIN_STACK_SIZE
	.align		4
.L_3:
        /*0018*/ 	.byte	0x04, 0x12
        /*001a*/ 	.short	(.L_5 - .L_4)
	.align		4
.L_4:
        /*001c*/ 	.word	index@(_Z6kernelPdS_S_y)
        /*0020*/ 	.word	0x00000000
.L_5:


//--------------------- .nv.compat                --------------------------
	.section	.nv.compat,"",@"SHT_CUDA_COMPAT_INFO"
	.align	4
        /*0000*/ 	.byte	0x02, 0x09, 0x00, 0x00, 0x02, 0x02, 0x01, 0x00, 0x02, 0x05, 0x05, 0x00, 0x03, 0x07, 0x01, 0x01
        /*0010*/ 	.byte	0x02, 0x03, 0x00, 0x00, 0x02, 0x06, 0x01, 0x00, 0x04, 0x0b, 0x08, 0x00, 0x01, 0x00, 0x00, 0x00
        /*0020*/ 	.byte	0x00, 0x00, 0x00, 0x00


//--------------------- .nv.info._Z6kernelPdS_S_y --------------------------
	.section	.nv.info._Z6kernelPdS_S_y,"",@"SHT_CUDA_INFO"
	.sectionflags	@""
	.align	4


	//----- nvinfo : EIATTR_CUDA_API_VERSION
	.align		4
        /*0000*/ 	.byte	0x04, 0x37
        /*0002*/ 	.short	(.L_7 - .L_6)
.L_6:
        /*0004*/ 	.word	0x00000082


	//----- nvinfo : EIATTR_KPARAM_INFO
	.align		4
.L_7:
        /*0008*/ 	.byte	0x04, 0x17
        /*000a*/ 	.short	(.L_9 - .L_8)
.L_8:
        /*000c*/ 	.word	0x00000000
        /*0010*/ 	.short	0x0003
        /*0012*/ 	.short	0x0018
        /*0014*/ 	.byte	0x00, 0xf0, 0x21, 0x00


	//----- nvinfo : EIATTR_KPARAM_INFO
	.align		4
.L_9:
        /*0018*/ 	.byte	0x04, 0x17
        /*001a*/ 	.short	(.L_11 - .L_10)
.L_10:
        /*001c*/ 	.word	0x00000000
        /*0020*/ 	.short	0x0002
        /*0022*/ 	.short	0x0010
        /*0024*/ 	.byte	0x00, 0xf5, 0x21, 0x00


	//----- nvinfo : EIATTR_KPARAM_INFO
	.align		4
.L_11:
        /*0028*/ 	.byte	0x04, 0x17
        /*002a*/ 	.short	(.L_13 - .L_12)
.L_12:
        /*002c*/ 	.word	0x00000000
        /*0030*/ 	.short	0x0001
        /*0032*/ 	.short	0x0008
        /*0034*/ 	.byte	0x00, 0xf5, 0x21, 0x00


	//----- nvinfo : EIATTR_KPARAM_INFO
	.align		4
.L_13:
        /*0038*/ 	.byte	0x04, 0x17
        /*003a*/ 	.short	(.L_15 - .L_14)
.L_14:
        /*003c*/ 	.word	0x00000000
        /*0040*/ 	.short	0x0000
        /*0042*/ 	.short	0x0000
        /*0044*/ 	.byte	0x00, 0xf5, 0x21, 0x00


	//----- nvinfo : EIATTR_SPARSE_MMA_MASK
	.align		4
.L_15:
        /*0048*/ 	.byte	0x03, 0x50
        /*004a*/ 	.short	0x0000


	//----- nvinfo : EIATTR_MAXREG_COUNT
	.align		4
        /*004c*/ 	.byte	0x03, 0x1b
        /*004e*/ 	.short	0x00ff


	//----- nvinfo : EIATTR_MERCURY_ISA_VERSION
	.align		4
        /*0050*/ 	.byte	0x03, 0x5f
        /*0052*/ 	.short	0x0101


	//----- nvinfo : EIATTR_VRC_CTA_INIT_COUNT
	.align		4
        /*0054*/ 	.byte	0x02, 0x4a
	.zero		1
	.zero		1


	//----- nvinfo : EIATTR_EXIT_INSTR_OFFSETS
	.align		4
        /*0058*/ 	.byte	0x04, 0x1c
        /*005a*/ 	.short	(.L_17 - .L_16)


	//   ....[0]....
.L_16:
        /*005c*/ 	.word	0x00000080


	//   ....[1]....
        /*0060*/ 	.word	0x00000650


	//   ....[2]....
        /*0064*/ 	.word	0x00000940


	//   ....[3]....
        /*0068*/ 	.word	0x00000b80


	//   ....[4]....
        /*006c*/ 	.word	0x00000ca0


	//----- nvinfo : EIATTR_CBANK_PARAM_SIZE
	.align		4
.L_17:
        /*0070*/ 	.byte	0x03, 0x19
        /*0072*/ 	.short	0x0020


	//----- nvinfo : EIATTR_PARAM_CBANK
	.align		4
        /*0074*/ 	.byte	0x04, 0x0a
        /*0076*/ 	.short	(.L_19 - .L_18)
	.align		4
.L_18:
        /*0078*/ 	.word	index@(.nv.constant0._Z6kernelPdS_S_y)
        /*007c*/ 	.short	0x0380
        /*007e*/ 	.short	0x0020


	//----- nvinfo : EIATTR_SW_WAR
	.align		4
.L_19:
        /*0080*/ 	.byte	0x04, 0x36
        /*0082*/ 	.short	(.L_21 - .L_20)
.L_20:
        /*0084*/ 	.word	0x00000008
.L_21:


//--------------------- .nv.callgraph             --------------------------
	.section	.nv.callgraph,"",@"SHT_CUDA_CALLGRAPH"
	.align	4
	.sectionentsize	8
	.align		4
        /*0000*/ 	.word	0x00000000
	.align		4
        /*0004*/ 	.word	0xffffffff
	.align		4
        /*0008*/ 	.word	0x00000000
	.align		4
        /*000c*/ 	.word	0xfffffffe
	.align		4
        /*0010*/ 	.word	0x00000000
	.align		4
        /*0014*/ 	.word	0xfffffffd
	.align		4
        /*0018*/ 	.word	0x00000000
	.align		4
        /*001c*/ 	.word	0xfffffffc


//--------------------- .text._Z6kernelPdS_S_y    --------------------------
	.section	.text._Z6kernelPdS_S_y,"ax",@progbits
	.align	128
        .global         _Z6kernelPdS_S_y
        .type           _Z6kernelPdS_S_y,@function
        .size           _Z6kernelPdS_S_y,(.L_x_5 - _Z6kernelPdS_S_y)
        .other          _Z6kernelPdS_S_y,@"STO_CUDA_ENTRY STV_DEFAULT"
_Z6kernelPdS_S_y:
.text._Z6kernelPdS_S_y:
[----:B------:R-:W-:Y:S01]  /*0000*/  LDC R1, c[0x0][0x37c] ;  /* 0x0000df00ff017b82 */ /* 0x000fe20000000800 */
[----:B------:R-:W0:Y:S01]  /*0010*/  LDCU.64 UR14, c[0x0][0x398] ;  /* 0x00007300ff0e77ac */ /* 0x000e220008000a00 */
[----:B------:R-:W1:Y:S06]  /*0020*/  S2R R3, SR_TID.Y ;  /* 0x0000000000037919 */ /* 0x000e6c0000002200 */
[----:B------:R-:W1:Y:S08]  /*0030*/  S2UR UR4, SR_CTAID.Y ;  /* 0x00000000000479c3 */ /* 0x000e700000002600 */
[----:B------:R-:W1:Y:S01]  /*0040*/  LDC R2, c[0x0][0x364] ;  /* 0x0000d900ff027b82 */ /* 0x000e620000000800 */
[----:B0-----:R-:W-:-:S04]  /*0050*/  ISETP.NE.U32.AND P0, PT, RZ, UR14, PT ;  /* 0x0000000eff007c0c */ /* 0x001fc8000bf05070 */
[----:B------:R-:W-:Y:S01]  /*0060*/  ISETP.NE.AND.EX P0, PT, RZ, UR15, PT, P0 ;  /* 0x0000000fff007c0c */ /* 0x000fe2000bf05300 */
[----:B-1----:R-:W-:-:S12]  /*0070*/  IMAD R2, R2, UR4, R3 ;  /* 0x0000000402027c24 */ /* 0x002fd8000f8e0203 */
[----:B------:R-:W-:Y:S05]  /*0080*/  @!P0 EXIT ;  /* 0x000000000000894d */ /* 0x000fea0003800000 */
[----:B------:R-:W0:Y:S01]  /*0090*/  S2R R9, SR_TID.X ;  /* 0x0000000000097919 */ /* 0x000e220000002100 */
[----:B------:R-:W0:Y:S01]  /*00a0*/  LDCU UR4, c[0x0][0x360] ;  /* 0x00006c00ff0477ac */ /* 0x000e220008000800 */
[----:B------:R-:W0:Y:S01]  /*00b0*/  S2R R0, SR_CTAID.X ;  /* 0x0000000000007919 */ /* 0x000e220000002500 */
[----:B------:R-:W1:Y:S01]  /*00c0*/  LDCU.64 UR6, c[0x0][0x390] ;  /* 0x00007200ff0677ac */ /* 0x000e620008000a00 */
[----:B------:R-:W2:Y:S01]  /*00d0*/  LDCU.64 UR8, c[0x0][0x358] ;  /* 0x00006b00ff0877ac */ /* 0x000ea20008000a00 */
[----:B------:R-:W-:Y:S02]  /*00e0*/  UISETP.GE.U32.AND UP0, UPT, UR14, 0x8, UPT ;  /* 0x000000080e00788c */ /* 0x000fe4000bf06070 */
[----:B------:R-:W-:Y:S02]  /*00f0*/  ULOP3.LUT UR13, UR14, 0x7, URZ, 0xc0, !UPT ;  /* 0x000000070e0d7892 */ /* 0x000fe4000f8ec0ff */
[----:B------:R-:W-:Y:S01]  /*0100*/  UISETP.GE.U32.AND.EX UP0, UPT, UR15, URZ, UPT, UP0 ;  /* 0x000000ff0f00728c */ /* 0x000fe2000bf06100 */
[----:B------:R-:W-:Y:S01]  /*0110*/  UMOV UR5, URZ ;  /* 0x000000ff00057c82 */ /* 0x000fe20008000000 */
[----:B0-----:R-:W-:Y:S01]  /*0120*/  IMAD R9, R0, UR4, R9 ;  /* 0x0000000400097c24 */ /* 0x001fe2000f8e0209 */
[----:B------:R-:W-:-:S03]  /*0130*/  UMOV UR4, URZ ;  /* 0x000000ff00047c82 */ /* 0x000fc60008000000 */
[----:B------:R-:W-:-:S04]  /*0140*/  IMAD.WIDE.U32 R4, R9, UR14, RZ ;  /* 0x0000000e09047c25 */ /* 0x000fc8000f8e00ff */
[----:B------:R-:W-:Y:S01]  /*0150*/  IMAD R9, R9, UR15, R5 ;  /* 0x0000000f09097c24 */ /* 0x000fe2000f8e0205 */
[----:B------:R-:W-:-:S05]  /*0160*/  IADD3 R0, P0, PT, R2, R4, RZ ;  /* 0x0000000402007210 */ /* 0x000fca0007f1e0ff */
[----:B------:R-:W-:Y:S01]  /*0170*/  IMAD.X R7, RZ, RZ, R9, P0 ;  /* 0x000000ffff077224 */ /* 0x000fe200000e0609 */
[----:B-1----:R-:W-:-:S04]  /*0180*/  LEA R6, P0, R0, UR6, 0x3 ;  /* 0x0000000600067c11 */ /* 0x002fc8000f8018ff */
[----:B------:R-:W-:-:S05]  /*0190*/  LEA.HI.X R7, R0, UR7, R7, 0x3, P0 ;  /* 0x0000000700077c11 */ /* 0x000fca00080f1c07 */
[----:B--2---:R0:W5:Y:S01]  /*01a0*/  LDG.E.64 R16, desc[UR8][R6.64] ;  /* 0x0000000806107981 */ /* 0x004162000c1e1b00 */
[----:B------:R-:W-:Y:S05]  /*01b0*/  BRA.U !UP0, `(.L_x_0) ;  /* 0x00000005081c7547 */ /* 0x000fea000b800000 */
[----:B------:R-:W1:Y:S01]  /*01c0*/  LDCU.128 UR16, c[0x0][0x380] ;  /* 0x00007000ff1077ac */ /* 0x000e620008000c00 */
[----:B------:R-:W2:Y:S01]  /*01d0*/  LDCU UR5, c[0x0][0x39c] ;  /* 0x00007380ff0577ac */ /* 0x000ea20008000800 */
[----:B------:R-:W-:Y:S02]  /*01e0*/  ULOP3.LUT UR4, UR14, 0xfffffff8, URZ, 0xc0, !UPT ;  /* 0xfffffff80e047892 */ /* 0x000fe4000f8ec0ff */
[----:B------:R-:W-:Y:S02]  /*01f0*/  USHF.L.U64.HI UR12, UR14, 0x3, UR15 ;  /* 0x000000030e0c7899 */ /* 0x000fe4000801020f */
[----:B------:R-:W-:Y:S02]  /*0200*/  USHF.L.U32 UR11, UR14, 0x3, URZ ;  /* 0x000000030e0b7899 */ /* 0x000fe400080006ff */
[----:B------:R-:W-:Y:S01]  /*0210*/  USHF.L.U64.HI UR10, UR14, 0x6, UR15 ;  /* 0x000000060e0a7899 */ /* 0x000fe2000801020f */
[----:B------:R-:W-:Y:S01]  /*0220*/  UMOV UR6, UR4 ;  /* 0x0000000400067c82 */ /* 0x000fe20008000000 */
[----:B-1----:R-:W-:-:S02]  /*0230*/  LEA R10, P1, R4, UR16, 0x3 ;  /* 0x00000010040a7c11 */ /* 0x002fc4000f8218ff */
[----:B------:R-:W-:Y:S02]  /*0240*/  LEA R0, P0, R2, UR18, 0x3 ;  /* 0x0000001202007c11 */ /* 0x000fe4000f8018ff */
[----:B------:R-:W-:Y:S01]  /*0250*/  IADD3 R10, P2, PT, R10, 0x20, RZ ;  /* 0x000000200a0a7810 */ /* 0x000fe20007f5e0ff */
[----:B--2---:R-:W-:Y:S01]  /*0260*/  UMOV UR7, UR5 ;  /* 0x0000000500077c82 */ /* 0x004fe20008000000 */
[----:B------:R-:W-:Y:S02]  /*0270*/  LEA.HI.X R11, R4, UR17, R9, 0x3, P1 ;  /* 0x00000011040b7c11 */ /* 0x000fe400088f1c09 */
[----:B------:R-:W-:-:S03]  /*0280*/  LEA.HI.X R13, R2, UR19, RZ, 0x3, P0 ;  /* 0x00000013020d7c11 */ /* 0x000fc600080f1cff */
[----:B------:R-:W-:-:S07]  /*0290*/  IMAD.X R11, RZ, RZ, R11, P2 ;  /* 0x000000ffff0b7224 */ /* 0x000fce00010e060b */
.L_x_1:
[----:B------:R-:W-:Y:S01]  /*02a0*/  IMAD.MOV.U32 R12, RZ, RZ, R0 ;  /* 0x000000ffff0c7224 */ /* 0x000fe200078e0000 */
[----:B--2---:R-:W2:Y:S04]  /*02b0*/  LDG.E.64 R18, desc[UR8][R10.64+-0x20] ;  /* 0xffffe0080a127981 */ /* 0x004ea8000c1e1b00 */
[----:B------:R-:W2:Y:S01]  /*02c0*/  LDG.E.64 R20, desc[UR8][R12.64] ;  /* 0x000000080c147981 */ /* 0x000ea2000c1e1b00 */
[----:B------:R-:W-:-:S04]  /*02d0*/  IADD3 R14, P0, PT, R0, UR11, RZ ;  /* 0x0000000b000e7c10 */ /* 0x000fc8000ff1e0ff */
[----:B------:R-:W-:Y:S01]  /*02e0*/  IADD3.X R15, PT, PT, R13, UR12, RZ, P0, !PT ;  /* 0x0000000c0d0f7c10 */ /* 0x000fe200087fe4ff */
[----:B--2--5:R-:W-:-:S07]  /*02f0*/  DFMA R20, R18, R20, R16 ;  /* 0x000000141214722b */ /* 0x024fce0000000010 */
[----:B------:R1:W-:Y:S04]  /*0300*/  STG.E.64 desc[UR8][R6.64], R20 ;  /* 0x0000001406007986 */ /* 0x0003e8000c101b08 */
[----:B------:R-:W2:Y:S04]  /*0310*/  LDG.E.64 R22, desc[UR8][R14.64] ;  /* 0x000000080e167981 */ /* 0x000ea8000c1e1b00 */
[----:B------:R-:W2:Y:S01]  /*0320*/  LDG.E.64 R18, desc[UR8][R10.64+-0x18] ;  /* 0xffffe8080a127981 */ /* 0x000ea2000c1e1b00 */
[----:B------:R-:W-:-:S04]  /*0330*/  IADD3 R16, P0, PT, R14, UR11, RZ ;  /* 0x0000000b0e107c10 */ /* 0x000fc8000ff1e0ff */
[----:B------:R-:W-:Y:S01]  /*0340*/  IADD3.X R17, PT, PT, R15, UR12, RZ, P0, !PT ;  /* 0x0000000c0f117c10 */ /* 0x000fe200087fe4ff */
[----:B--2---:R-:W-:-:S07]  /*0350*/  DFMA R22, R18, R22, R20 ;  /* 0x000000161216722b */ /* 0x004fce0000000014 */
[----:B------:R2:W-:Y:S04]  /*0360*/  STG.E.64 desc[UR8][R6.64], R22 ;  /* 0x0000001606007986 */ /* 0x0005e8000c101b08 */
[----:B------:R-:W3:Y:S04]  /*0370*/  LDG.E.64 R26, desc[UR8][R16.64] ;  /* 0x00000008101a7981 */ /* 0x000ee8000c1e1b00 */
[----:B------:R-:W3:Y:S01]  /*0380*/  LDG.E.64 R24, desc[UR8][R10.64+-0x10] ;  /* 0xfffff0080a187981 */ /* 0x000ee2000c1e1b00 */
[----:B------:R-:W-:-:S04]  /*0390*/  IADD3 R18, P0, PT, R16, UR11, RZ ;  /* 0x0000000b10127c10 */ /* 0x000fc8000ff1e0ff */
[----:B------:R-:W-:Y:S01]  /*03a0*/  IADD3.X R19, PT, PT, R17, UR12, RZ, P0, !PT ;  /* 0x0000000c11137c10 */ /* 0x000fe200087fe4ff */
[----:B---3--:R-:W-:-:S07]  /*03b0*/  DFMA R24, R24, R26, R22 ;  /* 0x0000001a1818722b */ /* 0x008fce0000000016 */
[----:B------:R3:W-:Y:S04]  /*03c0*/  STG.E.64 desc[UR8][R6.64], R24 ;  /* 0x0000001806007986 */ /* 0x0007e8000c101b08 */
[----:B------:R-:W4:Y:S04]  /*03d0*/  LDG.E.64 R26, desc[UR8][R18.64] ;  /* 0x00000008121a7981 */ /* 0x000f28000c1e1b00 */
[----:B-1----:R-:W4:Y:S01]  /*03e0*/  LDG.E.64 R20, desc[UR8][R10.64+-0x8] ;  /* 0xfffff8080a147981 */ /* 0x002f22000c1e1b00 */
[----:B------:R-:W-:-:S04]  /*03f0*/  IADD3 R14, P0, PT, R18, UR11, RZ ;  /* 0x0000000b120e7c10 */ /* 0x000fc8000ff1e0ff */
[----:B------:R-:W-:Y:S01]  /*0400*/  IADD3.X R15, PT, PT, R19, UR12, RZ, P0, !PT ;  /* 0x0000000c130f7c10 */ /* 0x000fe200087fe4ff */
[----:B----4-:R-:W-:-:S07]  /*0410*/  DFMA R20, R20, R26, R24 ;  /* 0x0000001a1414722b */ /* 0x010fce0000000018 */
[----:B------:R1:W-:Y:S04]  /*0420*/  STG.E.64 desc[UR8][R6.64], R20 ;  /* 0x0000001406007986 */ /* 0x0003e8000c101b08 */
[----:B------:R-:W4:Y:S04]  /*0430*/  LDG.E.64 R26, desc[UR8][R14.64] ;  /* 0x000000080e1a7981 */ /* 0x000f28000c1e1b00 */
[----:B--2---:R-:W4:Y:S01]  /*0440*/  LDG.E.64 R22, desc[UR8][R10.64] ;  /* 0x000000080a167981 */ /* 0x004f22000c1e1b00 */
[----:B------:R-:W-:-:S04]  /*0450*/  IADD3 R16, P0, PT, R14, UR11, RZ ;  /* 0x0000000b0e107c10 */ /* 0x000fc8000ff1e0ff */
[----:B------:R-:W-:Y:S01]  /*0460*/  IADD3.X R17, PT, PT, R15, UR12, RZ, P0, !PT ;  /* 0x0000000c0f117c10 */ /* 0x000fe200087fe4ff */
[----:B----4-:R-:W-:-:S07]  /*0470*/  DFMA R22, R22, R26, R20 ;  /* 0x0000001a1616722b */ /* 0x010fce0000000014 */
[----:B------:R2:W-:Y:S04]  /*0480*/  STG.E.64 desc[UR8][R6.64], R22 ;  /* 0x0000001606007986 */ /* 0x0005e8000c101b08 */
[----:B------:R-:W4:Y:S04]  /*0490*/  LDG.E.64 R26, desc[UR8][R16.64] ;  /* 0x00000008101a7981 */ /* 0x000f28000c1e1b00 */
[----:B---3--:R-:W4:Y:S01]  /*04a0*/  LDG.E.64 R24, desc[UR8][R10.64+0x8] ;  /* 0x000008080a187981 */ /* 0x008f22000c1e1b00 */
[----:B------:R-:W-:-:S04]  /*04b0*/  IADD3 R18, P0, PT, R16, UR11, RZ ;  /* 0x0000000b10127c10 */ /* 0x000fc8000ff1e0ff */
[----:B------:R-:W-:Y:S01]  /*04c0*/  IADD3.X R19, PT, PT, R17, UR12, RZ, P0, !PT ;  /* 0x0000000c11137c10 */ /* 0x000fe200087fe4ff */
[----:B----4-:R-:W-:-:S07]  /*04d0*/  DFMA R24, R24, R26, R22 ;  /* 0x0000001a1818722b */ /* 0x010fce0000000016 */
[----:B------:R2:W-:Y:S04]  /*04e0*/  STG.E.64 desc[UR8][R6.64], R24 ;  /* 0x0000001806007986 */ /* 0x0005e8000c101b08 */
[----:B-1----:R-:W3:Y:S04]  /*04f0*/  LDG.E.64 R20, desc[UR8][R18.64] ;  /* 0x0000000812147981 */ /* 0x002ee8000c1e1b00 */
[----:B------:R-:W3:Y:S01]  /*0500*/  LDG.E.64 R14, desc[UR8][R10.64+0x10] ;  /* 0x000010080a0e7981 */ /* 0x000ee2000c1e1b00 */
[----:B------:R-:W-:-:S04]  /*0510*/  IADD3 R26, P0, PT, R18, UR11, RZ ;  /* 0x0000000b121a7c10 */ /* 0x000fc8000ff1e0ff */
[----:B------:R-:W-:Y:S01]  /*0520*/  IADD3.X R27, PT, PT, R19, UR12, RZ, P0, !PT ;  /* 0x0000000c131b7c10 */ /* 0x000fe200087fe4ff */
[----:B---3--:R-:W-:-:S07]  /*0530*/  DFMA R14, R14, R20, R24 ;  /* 0x000000140e0e722b */ /* 0x008fce0000000018 */
[----:B------:R2:W-:Y:S04]  /*0540*/  STG.E.64 desc[UR8][R6.64], R14 ;  /* 0x0000000e06007986 */ /* 0x0005e8000c101b08 */
[----:B------:R-:W3:Y:S04]  /*0550*/  LDG.E.64 R20, desc[UR8][R26.64] ;  /* 0x000000081a147981 */ /* 0x000ee8000c1e1b00 */
[----:B------:R1:W3:Y:S01]  /*0560*/  LDG.E.64 R16, desc[UR8][R10.64+0x18] ;  /* 0x000018080a107981 */ /* 0x0002e2000c1e1b00 */
[----:B------:R-:W-:-:S04]  /*0570*/  UIADD3 UR6, UP0, UPT, UR6, -0x8, URZ ;  /* 0xfffffff806067890 */ /* 0x000fc8000ff1e0ff */
[----:B------:R-:W-:Y:S02]  /*0580*/  UIADD3.X UR7, UPT, UPT, UR7, -0x1, URZ, UP0, !UPT ;  /* 0xffffffff07077890 */ /* 0x000fe400087fe4ff */
[----:B------:R-:W-:Y:S01]  /*0590*/  UISETP.NE.U32.AND UP0, UPT, UR6, URZ, UPT ;  /* 0x000000ff0600728c */ /* 0x000fe2000bf05070 */
[----:B------:R-:W-:-:S03]  /*05a0*/  IMAD.U32 R19, RZ, RZ, UR14 ;  /* 0x0000000eff137e24 */ /* 0x000fc6000f8e00ff */
[----:B------:R-:W-:Y:S01]  /*05b0*/  UISETP.NE.AND.EX UP0, UPT, UR7, URZ, UPT, UP0 ;  /* 0x000000ff0700728c */ /* 0x000fe2000bf05300 */
[----:B-1----:R-:W-:Y:S02]  /*05c0*/  IADD3 R10, P1, PT, R10, 0x40, RZ ;  /* 0x000000400a0a7810 */ /* 0x002fe40007f3e0ff */
[----:B------:R-:W-:-:S03]  /*05d0*/  LEA R0, P0, R19, R0, 0x6 ;  /* 0x0000000013007211 */ /* 0x000fc600078030ff */
[----:B------:R-:W-:Y:S01]  /*05e0*/  IMAD.X R11, RZ, RZ, R11, P1 ;  /* 0x000000ffff0b7224 */ /* 0x000fe200008e060b */
[----:B------:R-:W-:Y:S01]  /*05f0*/  IADD3.X R13, PT, PT, R13, UR10, RZ, P0, !PT ;  /* 0x0000000a0d0d7c10 */ /* 0x000fe200087fe4ff */
[----:B---3--:R-:W-:-:S07]  /*0600*/  DFMA R16, R16, R20, R14 ;  /* 0x000000141010722b */ /* 0x008fce000000000e */
[----:B------:R2:W-:Y:S01]  /*0610*/  STG.E.64 desc[UR8][R6.64], R16 ;  /* 0x0000001006007986 */ /* 0x0005e2000c101b08 */
[----:B------:R-:W-:Y:S05]  /*0620*/  BRA.U UP0, `(.L_x_1) ;  /* 0xfffffffd001c7547 */ /* 0x000fea000b83ffff */
.L_x_0:
[----:B------:R-:W-:-:S04]  /*0630*/  ISETP.NE.U32.AND P0, PT, RZ, UR13, PT ;  /* 0x0000000dff007c0c */ /* 0x000fc8000bf05070 */
[----:B------:R-:W-:-:S13]  /*0640*/  ISETP.NE.AND.EX P0, PT, RZ, RZ, PT, P0 ;  /* 0x000000ffff00720c */ /* 0x000fda0003f05300 */
[----:B------:R-:W-:Y:S05]  /*0650*/  @!P0 EXIT ;  /* 0x000000000000894d */ /* 0x000fea0003800000 */
[----:B------:R-:W-:Y:S02]  /*0660*/  UISETP.GE.U32.AND UP0, UPT, UR13, 0x4, UPT ;  /* 0x000000040d00788c */ /* 0x000fe4000bf06070 */
[----:B------:R-:W-:Y:S02]  /*0670*/  ULOP3.LUT UR7, UR14, 0x3, URZ, 0xc0, !UPT ;  /* 0x000000030e077892 */ /* 0x000fe4000f8ec0ff */
[----:B------:R-:W-:-:S09]  /*0680*/  UISETP.GE.U32.AND.EX UP0, UPT, URZ, URZ, UPT, UP0 ;  /* 0x000000ffff00728c */ /* 0x000fd2000bf06100 */
[----:B------:R-:W-:Y:S05]  /*0690*/  BRA.U !UP0, `(.L_x_2) ;  /* 0x0000000108a07547 */ /* 0x000fea000b800000 */
[----:B------:R-:W1:Y:S01]  /*06a0*/  LDCU.128 UR16, c[0x0][0x380] ;  /* 0x00007000ff1077ac */ /* 0x000e620008000c00 */
[----:B------:R-:W-:Y:S01]  /*06b0*/  IMAD.U32 R13, RZ, RZ, UR4 ;  /* 0x00000004ff0d7e24 */ /* 0x000fe2000f8e00ff */
[----:B------:R-:W-:Y:S01]  /*06c0*/  IADD3 R0, P0, PT, R4, UR4, RZ ;  /* 0x0000000404007c10 */ /* 0x000fe2000ff1e0ff */
[----:B------:R-:W-:Y:S01]  /*06d0*/  IMAD.MOV.U32 R3, RZ, RZ, RZ ;  /* 0x000000ffff037224 */ /* 0x000fe200078e00ff */
[----:B------:R-:W-:Y:S02]  /*06e0*/  UIMAD UR6, UR5, UR14, URZ ;  /* 0x0000000e050672a4 */ /* 0x000fe4000f8e02ff */
[----:B------:R-:W-:Y:S01]  /*06f0*/  IADD3.X R11, PT, PT, R9, UR5, RZ, P0, !PT ;  /* 0x00000005090b7c10 */ /* 0x000fe200087fe4ff */
[----:B------:R-:W-:Y:S01]  /*0700*/  IMAD.WIDE.U32 R12, R13, UR14, R2 ;  /* 0x0000000e0d0c7c25 */ /* 0x000fe2000f8e0002 */
[----:B------:R-:W-:-:S06]  /*0710*/  UIMAD UR6, UR4, UR15, UR6 ;  /* 0x0000000f040672a4 */ /* 0x000fcc000f8e0206 */
[----:B------:R-:W-:Y:S01]  /*0720*/  VIADD R13, R13, UR6 ;  /* 0x000000060d0d7c36 */ /* 0x000fe20008000000 */
[----:B-1----:R-:W-:Y:S02]  /*0730*/  LEA R10, P1, R0, UR16, 0x3 ;  /* 0x00000010000a7c11 */ /* 0x002fe4000f8218ff */
[----:B------:R-:W-:Y:S02]  /*0740*/  LEA R18, P0, R12, UR18, 0x3 ;  /* 0x000000120c127c11 */ /* 0x000fe4000f8018ff */
[----:B------:R-:W-:Y:S02]  /*0750*/  LEA.HI.X R11, R0, UR17, R11, 0x3, P1 ;  /* 0x00000011000b7c11 */ /* 0x000fe400088f1c0b */
[----:B------:R-:W-:-:S03]  /*0760*/  LEA.HI.X R19, R12, UR19, R13, 0x3, P0 ;  /* 0x000000130c137c11 */ /* 0x000fc600080f1c0d */
[----:B------:R-:W3:Y:S04]  /*0770*/  LDG.E.64 R12, desc[UR8][R10.64] ;  /* 0x000000080a0c7981 */ /* 0x000ee8000c1e1b00 */
[----:B--2---:R-:W3:Y:S01]  /*0780*/  LDG.E.64 R14, desc[UR8][R18.64] ;  /* 0x00000008120e7981 */ /* 0x004ee2000c1e1b00 */
[----:B------:R-:W-:Y:S02]  /*0790*/  UIMAD.WIDE.U32 UR10, UR14, 0x8, URZ ;  /* 0x000000080e0a78a5 */ /* 0x000fe4000f8e00ff */
[----:B------:R-:W-:-:S04]  /*07a0*/  USHF.L.U32 UR6, UR15, 0x3, URZ ;  /* 0x000000030f067899 */ /* 0x000fc800080006ff */
[----:B------:R-:W-:Y:S01]  /*07b0*/  UIADD3 UR6, UPT, UPT, UR11, UR6, URZ ;  /* 0x000000060b067290 */ /* 0x000fe2000fffe0ff */
[----:B------:R-:W-:-:S05]  /*07c0*/  IADD3 R20, P0, PT, R18, UR10, RZ ;  /* 0x0000000a12147c10 */ /* 0x000fca000ff1e0ff */
[----:B------:R-:W-:Y:S01]  /*07d0*/  IADD3.X R21, PT, PT, R19, UR6, RZ, P0, !PT ;  /* 0x0000000613157c10 */ /* 0x000fe200087fe4ff */
[----:B---3-5:R-:W-:-:S07]  /*07e0*/  DFMA R12, R12, R14, R16 ;  /* 0x0000000e0c0c722b */ /* 0x028fce0000000010 */
[----:B------:R1:W-:Y:S04]  /*07f0*/  STG.E.64 desc[UR8][R6.64], R12 ;  /* 0x0000000c06007986 */ /* 0x0003e8000c101b08 */
[----:B------:R-:W2:Y:S04]  /*0800*/  LDG.E.64 R16, desc[UR8][R20.64] ;  /* 0x0000000814107981 */ /* 0x000ea8000c1e1b00 */
[----:B------:R-:W2:Y:S01]  /*0810*/  LDG.E.64 R14, desc[UR8][R10.64+0x8] ;  /* 0x000008080a0e7981 */ /* 0x000ea2000c1e1b00 */
[----:B------:R-:W-:-:S04]  /*0820*/  IADD3 R22, P0, PT, R20, UR10, RZ ;  /* 0x0000000a14167c10 */ /* 0x000fc8000ff1e0ff */
[----:B------:R-:W-:Y:S01]  /*0830*/  IADD3.X R23, PT, PT, R21, UR6, RZ, P0, !PT ;  /* 0x0000000615177c10 */ /* 0x000fe200087fe4ff */
[----:B--2---:R-:W-:-:S07]  /*0840*/  DFMA R14, R14, R16, R12 ;  /* 0x000000100e0e722b */ /* 0x004fce000000000c */
        /* <DEDUP_REMOVED lines=8> */
[----:B-1----:R-:W2:Y:S01]  /*08d0*/  LDG.E.64 R12, desc[UR8][R24.64] ;  /* 0x00000008180c7981 */ /* 0x002ea2000c1e1b00 */
[----:B------:R-:W-:-:S04]  /*08e0*/  UIADD3 UR4, UP0, UPT, UR4, 0x4, URZ ;  /* 0x0000000404047890 */ /* 0x000fc8000ff1e0ff */
[----:B------:R-:W-:Y:S01]  /*08f0*/  UIADD3.X UR5, UPT, UPT, URZ, UR5, URZ, UP0, !UPT ;  /* 0x00000005ff057290 */ /* 0x000fe200087fe4ff */
[----:B--2---:R-:W-:-:S07]  /*0900*/  DFMA R16, R16, R12, R18 ;  /* 0x0000000c1010722b */ /* 0x004fce0000000012 */
[----:B------:R3:W-:Y:S04]  /*0910*/  STG.E.64 desc[UR8][R6.64], R16 ;  /* 0x0000001006007986 */ /* 0x0007e8000c101b08 */
.L_x_2:
[----:B------:R-:W-:-:S04]  /*0920*/  ISETP.NE.U32.AND P0, PT, RZ, UR7, PT ;  /* 0x00000007ff007c0c */ /* 0x000fc8000bf05070 */
[----:B------:R-:W-:-:S13]  /*0930*/  ISETP.NE.AND.EX P0, PT, RZ, RZ, PT, P0 ;  /* 0x000000ffff00720c */ /* 0x000fda0003f05300 */
[----:B------:R-:W-:Y:S05]  /*0940*/  @!P0 EXIT ;  /* 0x000000000000894d */ /* 0x000fea0003800000 */
[----:B------:R-:W-:-:S04]  /*0950*/  UISETP.NE.U32.AND UP0, UPT, UR7, 0x1, UPT ;  /* 0x000000010700788c */ /* 0x000fc8000bf05070 */
[----:B------:R-:W-:-:S09]  /*0960*/  UISETP.NE.AND.EX UP0, UPT, URZ, URZ, UPT, UP0 ;  /* 0x000000ffff00728c */ /* 0x000fd2000bf05300 */
[----:B------:R-:W-:Y:S05]  /*0970*/  BRA.U !UP0, `(.L_x_3) ;  /* 0x0000000108707547 */ /* 0x000fea000b800000 */
[----:B------:R-:W1:Y:S01]  /*0980*/  LDCU.128 UR16, c[0x0][0x380] ;  /* 0x00007000ff1077ac */ /* 0x000e620008000c00 */
[----:B--23--:R-:W-:Y:S01]  /*0990*/  IMAD.U32 R15, RZ, RZ, UR4 ;  /* 0x00000004ff0f7e24 */ /* 0x00cfe2000f8e00ff */
[----:B------:R-:W-:Y:S01]  /*09a0*/  IADD3 R0, P0, PT, R4, UR4, RZ ;  /* 0x0000000404007c10 */ /* 0x000fe2000ff1e0ff */
[----:B------:R-:W-:Y:S01]  /*09b0*/  IMAD.MOV.U32 R10, RZ, RZ, R2 ;  /* 0x000000ffff0a7224 */ /* 0x000fe200078e0002 */
[----:B------:R-:W-:Y:S01]  /*09c0*/  UIMAD UR6, UR5, UR14, URZ ;  /* 0x0000000e050672a4 */ /* 0x000fe2000f8e02ff */
[----:B------:R-:W-:-:S03]  /*09d0*/  IMAD.MOV.U32 R11, RZ, RZ, RZ ;  /* 0x000000ffff0b7224 */ /* 0x000fc600078e00ff */
[----:B------:R-:W-:Y:S01]  /*09e0*/  UIMAD UR6, UR4, UR15, UR6 ;  /* 0x0000000f040672a4 */ /* 0x000fe2000f8e0206 */
[----:B------:R-:W-:Y:S01]  /*09f0*/  IMAD.WIDE.U32 R14, R15, UR14, R10 ;  /* 0x0000000e0f0e7c25 */ /* 0x000fe2000f8e000a */
[----:B------:R-:W-:-:S04]  /*0a00*/  IADD3.X R11, PT, PT, R9, UR5, RZ, P0, !PT ;  /* 0x00000005090b7c10 */ /* 0x000fc800087fe4ff */
[----:B------:R-:W-:Y:S01]  /*0a10*/  VIADD R13, R15, UR6 ;  /* 0x000000060f0d7c36 */ /* 0x000fe20008000000 */
[----:B-1----:R-:W-:Y:S02]  /*0a20*/  LEA R10, P1, R0, UR16, 0x3 ;  /* 0x00000010000a7c11 */ /* 0x002fe4000f8218ff */
[----:B------:R-:W-:Y:S02]  /*0a30*/  LEA R12, P0, R14, UR18, 0x3 ;  /* 0x000000120e0c7c11 */ /* 0x000fe4000f8018ff */
[----:B------:R-:W-:Y:S02]  /*0a40*/  LEA.HI.X R11, R0, UR17, R11, 0x3, P1 ;  /* 0x00000011000b7c11 */ /* 0x000fe400088f1c0b */
[----:B------:R-:W-:-:S03]  /*0a50*/  LEA.HI.X R13, R14, UR19, R13, 0x3, P0 ;  /* 0x000000130e0d7c11 */ /* 0x000fc600080f1c0d */
[----:B------:R-:W2:Y:S04]  /*0a60*/  LDG.E.64 R14, desc[UR8][R10.64] ;  /* 0x000000080a0e7981 */ /* 0x000ea8000c1e1b00 */
[----:B------:R-:W2:Y:S01]  /*0a70*/  LDG.E.64 R18, desc[UR8][R12.64] ;  /* 0x000000080c127981 */ /* 0x000ea2000c1e1b00 */
[----:B------:R-:W-:Y:S02]  /*0a80*/  IMAD.U32 R21, RZ, RZ, UR14 ;  /* 0x0000000eff157e24 */ /* 0x000fe4000f8e00ff */
[----:B------:R-:W-:-:S03]  /*0a90*/  IMAD.U32 R0, RZ, RZ, UR15 ;  /* 0x0000000fff007e24 */ /* 0x000fc6000f8e00ff */
[----:B------:R-:W-:-:S04]  /*0aa0*/  LEA R20, P0, R21, R12, 0x3 ;  /* 0x0000000c15147211 */ /* 0x000fc800078018ff */
[----:B------:R-:W-:Y:S01]  /*0ab0*/  LEA.HI.X R21, R21, R13, R0, 0x3, P0 ;  /* 0x0000000d15157211 */ /* 0x000fe200000f1c00 */
[----:B--2--5:R-:W-:-:S07]  /*0ac0*/  DFMA R14, R14, R18, R16 ;  /* 0x000000120e0e722b */ /* 0x024fce0000000010 */
[----:B------:R1:W-:Y:S04]  /*0ad0*/  STG.E.64 desc[UR8][R6.64], R14 ;  /* 0x0000000e06007986 */ /* 0x0003e8000c101b08 */
[----:B------:R-:W2:Y:S04]  /*0ae0*/  LDG.E.64 R16, desc[UR8][R10.64+0x8] ;  /* 0x000008080a107981 */ /* 0x000ea8000c1e1b00 */
[----:B------:R-:W2:Y:S01]  /*0af0*/  LDG.E.64 R18, desc[UR8][R20.64] ;  /* 0x0000000814127981 */ /* 0x000ea2000c1e1b00 */
[----:B------:R-:W-:-:S04]  /*0b00*/  UIADD3 UR4, UP0, UPT, UR4, 0x2, URZ ;  /* 0x0000000204047890 */ /* 0x000fc8000ff1e0ff */
[----:B------:R-:W-:Y:S01]  /*0b10*/  UIADD3.X UR5, UPT, UPT, URZ, UR5, URZ, UP0, !UPT ;  /* 0x00000005ff057290 */ /* 0x000fe200087fe4ff */
[----:B--2---:R-:W-:-:S07]  /*0b20*/  DFMA R16, R16, R18, R14 ;  /* 0x000000121010722b */ /* 0x004fce000000000e */
[----:B------:R1:W-:Y:S04]  /*0b30*/  STG.E.64 desc[UR8][R6.64], R16 ;  /* 0x0000001006007986 */ /* 0x0003e8000c101b08 */
.L_x_3:
[----:B------:R-:W-:-:S04]  /*0b40*/  ULOP3.LUT UR6, UR14, 0x1, URZ, 0xc0, !UPT ;  /* 0x000000010e067892 */ /* 0x000fc8000f8ec0ff */
[----:B------:R-:W-:-:S04]  /*0b50*/  UISETP.NE.U32.AND UP0, UPT, UR6, 0x1, UPT ;  /* 0x000000010600788c */ /* 0x000fc8000bf05070 */
[----:B------:R-:W-:-:S06]  /*0b60*/  UISETP.NE.U32.AND.EX UP0, UPT, URZ, URZ, UPT, UP0 ;  /* 0x000000ffff00728c */ /* 0x000fcc000bf05100 */
[----:B------:R-:W-:-:S13]  /*0b70*/  PLOP3.LUT P0, PT, PT, PT, UP0, 0x80, 0x8 ;  /* 0x000000000008781c */ /* 0x000fda0003f0f008 */
[----:B------:R-:W-:Y:S05]  /*0b80*/  @P0 EXIT ;  /* 0x000000000000094d */ /* 0x000fea0003800000 */
[----:B------:R-:W4:Y:S01]  /*0b90*/  LDCU.128 UR16, c[0x0][0x380] ;  /* 0x00007000ff1077ac */ /* 0x000f220008000c00 */
        /* <DEDUP_REMOVED lines=8> */
[C---:B----4-:R-:W-:Y:S02]  /*0c20*/  LEA R8, P1, R5.reuse, UR16, 0x3 ;  /* 0x0000001005087c11 */ /* 0x050fe4000f8218ff */
[C---:B------:R-:W-:Y:S02]  /*0c30*/  LEA R4, P0, R2.reuse, UR18, 0x3 ;  /* 0x0000001202047c11 */ /* 0x040fe4000f8018ff */
[----:B------:R-:W-:Y:S02]  /*0c40*/  LEA.HI.X R9, R5, UR17, R0, 0x3, P1 ;  /* 0x0000001105097c11 */ /* 0x000fe400088f1c00 */
[----:B------:R-:W-:-:S03]  /*0c50*/  LEA.HI.X R5, R2, UR19, R3, 0x3, P0 ;  /* 0x0000001302057c11 */ /* 0x000fc600080f1c03 */
[----:B------:R-:W4:Y:S04]  /*0c60*/  LDG.E.64 R2, desc[UR8][R8.64] ;  /* 0x0000000808027981 */ /* 0x000f28000c1e1b00 */
[----:B------:R-:W4:Y:S02]  /*0c70*/  LDG.E.64 R4, desc[UR8][R4.64] ;  /* 0x0000000804047981 */ /* 0x000f24000c1e1b00 */
[----:B----45:R-:W-:-:S07]  /*0c80*/  DFMA R2, R2, R4, R16 ;  /* 0x000000040202722b */ /* 0x030fce0000000010 */
[----:B------:R-:W-:Y:S01]  /*0c90*/  STG.E.64 desc[UR8][R6.64], R2 ;  /* 0x0000000206007986 */ /* 0x000fe2000c101b08 */
[----:B------:R-:W-:Y:S05]  /*0ca0*/  EXIT ;  /* 0x000000000000794d */ /* 0x000fea0003800000 */
.L_x_4:
[----:B------:R-:W-:-:S00]  /*0cb0*/  BRA `(.L_x_4) ;  /* 0xfffffffc00fc7947 */ /* 0x000fc0000383ffff */
[----:B------:R-:W-:-:S00]  /*0cc0*/  NOP ;  /* 0x0000000000007918 */ /* 0x000fc00000000000 */
        /* <DEDUP_REMOVED lines=11> */
.L_x_5:


//--------------------- .nv.shared.reserved.0     --------------------------
	.section	.nv.shared.reserved.0,"aw",@nobits
	.weak		__nv_reservedSMEM_offset_0_alias
	.size		__nv_reservedSMEM_offset_0_alias, 0, 64
	.other		__nv_reservedSMEM_offset_0_alias,@"STO_CUDA_RESERVED_SHARED STV_DEFAULT"
__nv_reservedSMEM_offset_0_alias:
	.zero		0
	.zero		64


//--------------------- .nv.constant0._Z6kernelPdS_S_y --------------------------
	.section	.nv.constant0._Z6kernelPdS_S_y,"a",@progbits
	.sectionflags	@""
	.align	4
.nv.constant0._Z6kernelPdS_S_y:
	.zero		928


//--------------------- SYMBOLS --------------------------

	.type		.nv.reservedSmem.offset0,@object
	.size		.nv.reservedSmem.offset0,0x4
